//
// Generated by NVIDIA NVVM Compiler
//
// Compiler Build ID: CL-36424714
// Cuda compilation tools, release 13.0, V13.0.88
// Based on NVVM 20.0.0
//

.version 9.0
.target sm_100
.address_size 64

	// .globl	_Z24calc_euclidean_distancesPfS_S_ii

.visible .entry _Z24calc_euclidean_distancesPfS_S_ii(
	.param .u64 .ptr .align 1 _Z24calc_euclidean_distancesPfS_S_ii_param_0,
	.param .u64 .ptr .align 1 _Z24calc_euclidean_distancesPfS_S_ii_param_1,
	.param .u64 .ptr .align 1 _Z24calc_euclidean_distancesPfS_S_ii_param_2,
	.param .u32 _Z24calc_euclidean_distancesPfS_S_ii_param_3,
	.param .u32 _Z24calc_euclidean_distancesPfS_S_ii_param_4
)
{
	.reg .pred 	%p<11>;
	.reg .b32 	%r<38>;
	.reg .b32 	%f<142>;
	.reg .b64 	%rd<31>;

	ld.param.u64 	%rd11, [_Z24calc_euclidean_distancesPfS_S_ii_param_0];
	ld.param.u64 	%rd12, [_Z24calc_euclidean_distancesPfS_S_ii_param_1];
	ld.param.u64 	%rd10, [_Z24calc_euclidean_distancesPfS_S_ii_param_2];
	ld.param.u32 	%r24, [_Z24calc_euclidean_distancesPfS_S_ii_param_3];
	ld.param.u32 	%r23, [_Z24calc_euclidean_distancesPfS_S_ii_param_4];
	cvta.to.global.u64 	%rd1, %rd12;
	cvta.to.global.u64 	%rd2, %rd11;
	mov.u32 	%r25, %ctaid.x;
	mov.u32 	%r26, %ntid.x;
	mov.u32 	%r27, %tid.x;
	mad.lo.s32 	%r1, %r25, %r26, %r27;
	setp.ge.s32 	%p1, %r1, %r24;
	@%p1 bra 	$L__BB0_15;
	setp.lt.s32 	%p2, %r23, 1;
	mov.f32 	%f141, 0f00000000;
	@%p2 bra 	$L__BB0_14;
	mul.lo.s32 	%r2, %r23, %r1;
	and.b32  	%r3, %r23, 15;
	setp.lt.u32 	%p3, %r23, 16;
	mov.f32 	%f141, 0f00000000;
	mov.b32 	%r34, 0;
	@%p3 bra 	$L__BB0_5;
	and.b32  	%r34, %r23, 2147483632;
	neg.s32 	%r32, %r34;
	add.s64 	%rd3, %rd2, 32;
	add.s64 	%rd29, %rd1, 32;
	mov.f32 	%f141, 0f00000000;
	mov.u32 	%r31, %r2;
$L__BB0_4:
	.pragma "nounroll";
	mul.wide.s32 	%rd13, %r31, 4;
	add.s64 	%rd14, %rd3, %rd13;
	ld.global.f32 	%f18, [%rd14+-32];
	ld.global.f32 	%f19, [%rd29+-32];
	sub.f32 	%f20, %f18, %f19;
	fma.rn.f32 	%f21, %f20, %f20, %f141;
	ld.global.f32 	%f22, [%rd14+-28];
	ld.global.f32 	%f23, [%rd29+-28];
	sub.f32 	%f24, %f22, %f23;
	fma.rn.f32 	%f25, %f24, %f24, %f21;
	ld.global.f32 	%f26, [%rd14+-24];
	ld.global.f32 	%f27, [%rd29+-24];
	sub.f32 	%f28, %f26, %f27;
	fma.rn.f32 	%f29, %f28, %f28, %f25;
	ld.global.f32 	%f30, [%rd14+-20];
	ld.global.f32 	%f31, [%rd29+-20];
	sub.f32 	%f32, %f30, %f31;
	fma.rn.f32 	%f33, %f32, %f32, %f29;
	ld.global.f32 	%f34, [%rd14+-16];
	ld.global.f32 	%f35, [%rd29+-16];
	sub.f32 	%f36, %f34, %f35;
	fma.rn.f32 	%f37, %f36, %f36, %f33;
	ld.global.f32 	%f38, [%rd14+-12];
	ld.global.f32 	%f39, [%rd29+-12];
	sub.f32 	%f40, %f38, %f39;
	fma.rn.f32 	%f41, %f40, %f40, %f37;
	ld.global.f32 	%f42, [%rd14+-8];
	ld.global.f32 	%f43, [%rd29+-8];
	sub.f32 	%f44, %f42, %f43;
	fma.rn.f32 	%f45, %f44, %f44, %f41;
	ld.global.f32 	%f46, [%rd14+-4];
	ld.global.f32 	%f47, [%rd29+-4];
	sub.f32 	%f48, %f46, %f47;
	fma.rn.f32 	%f49, %f48, %f48, %f45;
	ld.global.f32 	%f50, [%rd14];
	ld.global.f32 	%f51, [%rd29];
	sub.f32 	%f52, %f50, %f51;
	fma.rn.f32 	%f53, %f52, %f52, %f49;
	ld.global.f32 	%f54, [%rd14+4];
	ld.global.f32 	%f55, [%rd29+4];
	sub.f32 	%f56, %f54, %f55;
	fma.rn.f32 	%f57, %f56, %f56, %f53;
	ld.global.f32 	%f58, [%rd14+8];
	ld.global.f32 	%f59, [%rd29+8];
	sub.f32 	%f60, %f58, %f59;
	fma.rn.f32 	%f61, %f60, %f60, %f57;
	ld.global.f32 	%f62, [%rd14+12];
	ld.global.f32 	%f63, [%rd29+12];
	sub.f32 	%f64, %f62, %f63;
	fma.rn.f32 	%f65, %f64, %f64, %f61;
	ld.global.f32 	%f66, [%rd14+16];
	ld.global.f32 	%f67, [%rd29+16];
	sub.f32 	%f68, %f66, %f67;
	fma.rn.f32 	%f69, %f68, %f68, %f65;
	ld.global.f32 	%f70, [%rd14+20];
	ld.global.f32 	%f71, [%rd29+20];
	sub.f32 	%f72, %f70, %f71;
	fma.rn.f32 	%f73, %f72, %f72, %f69;
	ld.global.f32 	%f74, [%rd14+24];
	ld.global.f32 	%f75, [%rd29+24];
	sub.f32 	%f76, %f74, %f75;
	fma.rn.f32 	%f77, %f76, %f76, %f73;
	ld.global.f32 	%f78, [%rd14+28];
	ld.global.f32 	%f79, [%rd29+28];
	sub.f32 	%f80, %f78, %f79;
	fma.rn.f32 	%f141, %f80, %f80, %f77;
	add.s32 	%r32, %r32, 16;
	add.s32 	%r31, %r31, 16;
	add.s64 	%rd29, %rd29, 64;
	setp.ne.s32 	%p4, %r32, 0;
	@%p4 bra 	$L__BB0_4;
$L__BB0_5:
	setp.eq.s32 	%p5, %r3, 0;
	@%p5 bra 	$L__BB0_14;
	and.b32  	%r11, %r23, 7;
	setp.lt.u32 	%p6, %r3, 8;
	@%p6 bra 	$L__BB0_8;
	add.s32 	%r29, %r34, %r2;
	mul.wide.s32 	%rd15, %r29, 4;
	add.s64 	%rd16, %rd2, %rd15;
	ld.global.f32 	%f82, [%rd16];
	mul.wide.u32 	%rd17, %r34, 4;
	add.s64 	%rd18, %rd1, %rd17;
	ld.global.f32 	%f83, [%rd18];
	sub.f32 	%f84, %f82, %f83;
	fma.rn.f32 	%f85, %f84, %f84, %f141;
	ld.global.f32 	%f86, [%rd16+4];
	ld.global.f32 	%f87, [%rd18+4];
	sub.f32 	%f88, %f86, %f87;
	fma.rn.f32 	%f89, %f88, %f88, %f85;
	ld.global.f32 	%f90, [%rd16+8];
	ld.global.f32 	%f91, [%rd18+8];
	sub.f32 	%f92, %f90, %f91;
	fma.rn.f32 	%f93, %f92, %f92, %f89;
	ld.global.f32 	%f94, [%rd16+12];
	ld.global.f32 	%f95, [%rd18+12];
	sub.f32 	%f96, %f94, %f95;
	fma.rn.f32 	%f97, %f96, %f96, %f93;
	ld.global.f32 	%f98, [%rd16+16];
	ld.global.f32 	%f99, [%rd18+16];
	sub.f32 	%f100, %f98, %f99;
	fma.rn.f32 	%f101, %f100, %f100, %f97;
	ld.global.f32 	%f102, [%rd16+20];
	ld.global.f32 	%f103, [%rd18+20];
	sub.f32 	%f104, %f102, %f103;
	fma.rn.f32 	%f105, %f104, %f104, %f101;
	ld.global.f32 	%f106, [%rd16+24];
	ld.global.f32 	%f107, [%rd18+24];
	sub.f32 	%f108, %f106, %f107;
	fma.rn.f32 	%f109, %f108, %f108, %f105;
	ld.global.f32 	%f110, [%rd16+28];
	ld.global.f32 	%f111, [%rd18+28];
	sub.f32 	%f112, %f110, %f111;
	fma.rn.f32 	%f141, %f112, %f112, %f109;
	add.s32 	%r34, %r34, 8;
$L__BB0_8:
	setp.eq.s32 	%p7, %r11, 0;
	@%p7 bra 	$L__BB0_14;
	and.b32  	%r14, %r23, 3;
	setp.lt.u32 	%p8, %r11, 4;
	@%p8 bra 	$L__BB0_11;
	add.s32 	%r30, %r34, %r2;
	mul.wide.s32 	%rd19, %r30, 4;
	add.s64 	%rd20, %rd2, %rd19;
	ld.global.f32 	%f114, [%rd20];
	mul.wide.u32 	%rd21, %r34, 4;
	add.s64 	%rd22, %rd1, %rd21;
	ld.global.f32 	%f115, [%rd22];
	sub.f32 	%f116, %f114, %f115;
	fma.rn.f32 	%f117, %f116, %f116, %f141;
	ld.global.f32 	%f118, [%rd20+4];
	ld.global.f32 	%f119, [%rd22+4];
	sub.f32 	%f120, %f118, %f119;
	fma.rn.f32 	%f121, %f120, %f120, %f117;
	ld.global.f32 	%f122, [%rd20+8];
	ld.global.f32 	%f123, [%rd22+8];
	sub.f32 	%f124, %f122, %f123;
	fma.rn.f32 	%f125, %f124, %f124, %f121;
	ld.global.f32 	%f126, [%rd20+12];
	ld.global.f32 	%f127, [%rd22+12];
	sub.f32 	%f128, %f126, %f127;
	fma.rn.f32 	%f141, %f128, %f128, %f125;
	add.s32 	%r34, %r34, 4;
$L__BB0_11:
	setp.eq.s32 	%p9, %r14, 0;
	@%p9 bra 	$L__BB0_14;
	mul.wide.u32 	%rd23, %r34, 4;
	add.s64 	%rd30, %rd1, %rd23;
	add.s32 	%r37, %r34, %r2;
	neg.s32 	%r36, %r14;
$L__BB0_13:
	.pragma "nounroll";
	mul.wide.s32 	%rd24, %r37, 4;
	add.s64 	%rd25, %rd2, %rd24;
	ld.global.f32 	%f129, [%rd25];
	ld.global.f32 	%f130, [%rd30];
	sub.f32 	%f131, %f129, %f130;
	fma.rn.f32 	%f141, %f131, %f131, %f141;
	add.s64 	%rd30, %rd30, 4;
	add.s32 	%r37, %r37, 1;
	add.s32 	%r36, %r36, 1;
	setp.ne.s32 	%p10, %r36, 0;
	@%p10 bra 	$L__BB0_13;
$L__BB0_14:
	sqrt.rn.f32 	%f132, %f141;
	cvta.to.global.u64 	%rd26, %rd10;
	mul.wide.s32 	%rd27, %r1, 4;
	add.s64 	%rd28, %rd26, %rd27;
	st.global.f32 	[%rd28], %f132;
$L__BB0_15:
	ret;

}


// ===== COMPILED SASS (sm_100) =====

	.target	sm_100

	.elftype	@"ET_EXEC"


//--------------------- .note.nv.tkinfo           --------------------------
	.section	.note.nv.tkinfo,"",@"SHT_NOTE"
	.sectionflags	@"SHF_NOTE_NV_TKINFO"
	.tkinfo
        /*0018*/ 	.word	0x00000002
        /*0030*/ 	.string	""
        /*0030*/ 	.string	"ptxas"
        /*0030*/ 	.string	"Cuda compilation tools, release 13.0, V13.0.88"
        /*0030*/ 	.string	"Build cuda_13.0.r13.0/compiler.36424714_0"
        /*0030*/ 	.string	"-arch sm_100 -m 64 "



//--------------------- .note.nv.cuinfo           --------------------------
	.section	.note.nv.cuinfo,"",@"SHT_NOTE"
	.sectionflags	@"SHF_NOTE_NV_CUINFO"
        /*0018*/ 	.short	0x0002
        /*001a*/ 	.short	0x0064
        /*001c*/ 	.short	0x0082
	.zero		2


//--------------------- .nv.info                  --------------------------
	.section	.nv.info,"",@"SHT_CUDA_INFO"
	.align	4


	//----- nvinfo : EIATTR_REGCOUNT
	.align		4
        /*0000*/ 	.byte	0x04, 0x2f
        /*0002*/ 	.short	(.L_1 - .L_0)
	.align		4
.L_0:
        /*0004*/ 	.word	index@(_Z24calc_euclidean_distancesPfS_S_ii)
        /*0008*/ 	.word	0x0000001f


	//----- nvinfo : EIATTR_FRAME_SIZE
	.align		4
.L_1:
        /*000c*/ 	.byte	0x04, 0x11
        /*000e*/ 	.short	(.L_3 - .L_2)
	.align		4
.L_2:
        /*0010*/ 	.word	index@($__internal_0_$__cuda_sm20_sqrt_rn_f32_slowpath)
        /*0014*/ 	.word	0x00000000


	//----- nvinfo : EIATTR_FRAME_SIZE
	.align		4
.L_3:
        /*0018*/ 	.byte	0x04, 0x11
        /*001a*/ 	.short	(.L_5 - .L_4)
	.align		4
.L_4:
        /*001c*/ 	.word	index@(_Z24calc_euclidean_distancesPfS_S_ii)
        /*0020*/ 	.word	0x00000000


	//----- nvinfo : EIATTR_MIN_STACK_SIZE
	.align		4
.L_5:
        /*0024*/ 	.byte	0x04, 0x12
        /*0026*/ 	.short	(.L_7 - .L_6)
	.align		4
.L_6:
        /*0028*/ 	.word	index@(_Z24calc_euclidean_distancesPfS_S_ii)
        /*002c*/ 	.word	0x00000000
.L_7:


//--------------------- .nv.compat                --------------------------
	.section	.nv.compat,"",@"SHT_CUDA_COMPAT_INFO"
	.align	4
        /*0000*/ 	.byte	0x02, 0x09, 0x00, 0x00, 0x02, 0x02, 0x01, 0x00, 0x02, 0x05, 0x05, 0x00, 0x03, 0x07, 0x01, 0x01
        /*0010*/ 	.byte	0x02, 0x03, 0x00, 0x00, 0x02, 0x06, 0x01, 0x00, 0x04, 0x0b, 0x08, 0x00, 0x01, 0x00, 0x00, 0x00
        /*0020*/ 	.byte	0x00, 0x00, 0x00, 0x00


//--------------------- .nv.info._Z24calc_euclidean_distancesPfS_S_ii --------------------------
	.section	.nv.info._Z24calc_euclidean_distancesPfS_S_ii,"",@"SHT_CUDA_INFO"
	.sectionflags	@""
	.align	4


	//----- nvinfo : EIATTR_CUDA_API_VERSION
	.align		4
        /*0000*/ 	.byte	0x04, 0x37
        /*0002*/ 	.short	(.L_9 - .L_8)
.L_8:
        /*0004*/ 	.word	0x00000082


	//----- nvinfo : EIATTR_KPARAM_INFO
	.align		4
.L_9:
        /*0008*/ 	.byte	0x04, 0x17
        /*000a*/ 	.short	(.L_11 - .L_10)
.L_10:
        /*000c*/ 	.word	0x00000000
        /*0010*/ 	.short	0x0004
        /*0012*/ 	.short	0x001c
        /*0014*/ 	.byte	0x00, 0xf0, 0x11, 0x00


	//----- nvinfo : EIATTR_KPARAM_INFO
	.align		4
.L_11:
        /*0018*/ 	.byte	0x04, 0x17
        /*001a*/ 	.short	(.L_13 - .L_12)
.L_12:
        /*001c*/ 	.word	0x00000000
        /*0020*/ 	.short	0x0003
        /*0022*/ 	.short	0x0018
        /*0024*/ 	.byte	0x00, 0xf0, 0x11, 0x00


	//----- nvinfo : EIATTR_KPARAM_INFO
	.align		4
.L_13:
        /*0028*/ 	.byte	0x04, 0x17
        /*002a*/ 	.short	(.L_15 - .L_14)
.L_14:
        /*002c*/ 	.word	0x00000000
        /*0030*/ 	.short	0x0002
        /*0032*/ 	.short	0x0010
        /*0034*/ 	.byte	0x00, 0xf5, 0x21, 0x00


	//----- nvinfo : EIATTR_KPARAM_INFO
	.align		4
.L_15:
        /*0038*/ 	.byte	0x04, 0x17
        /*003a*/ 	.short	(.L_17 - .L_16)
.L_16:
        /*003c*/ 	.word	0x00000000
        /*0040*/ 	.short	0x0001
        /*0042*/ 	.short	0x0008
        /*0044*/ 	.byte	0x00, 0xf5, 0x21, 0x00


	//----- nvinfo : EIATTR_KPARAM_INFO
	.align		4
.L_17:
        /*0048*/ 	.byte	0x04, 0x17
        /*004a*/ 	.short	(.L_19 - .L_18)
.L_18:
        /*004c*/ 	.word	0x00000000
        /*0050*/ 	.short	0x0000
        /*0052*/ 	.short	0x0000
        /*0054*/ 	.byte	0x00, 0xf5, 0x21, 0x00


	//----- nvinfo : EIATTR_SPARSE_MMA_MASK
	.align		4
.L_19:
        /*0058*/ 	.byte	0x03, 0x50
        /*005a*/ 	.short	0x0000


	//----- nvinfo : EIATTR_MAXREG_COUNT
	.align		4
        /*005c*/ 	.byte	0x03, 0x1b
        /*005e*/ 	.short	0x00ff


	//----- nvinfo : EIATTR_MERCURY_ISA_VERSION
	.align		4
        /*0060*/ 	.byte	0x03, 0x5f
        /*0062*/ 	.short	0x0101


	//----- nvinfo : EIATTR_VRC_CTA_INIT_COUNT
	.align		4
        /*0064*/ 	.byte	0x02, 0x4a
	.zero		1
	.zero		1


	//----- nvinfo : EIATTR_EXIT_INSTR_OFFSETS
	.align		4
        /*0068*/ 	.byte	0x04, 0x1c
        /*006a*/ 	.short	(.L_21 - .L_20)


	//   ....[0]....
.L_20:
        /*006c*/ 	.word	0x00000070


	//   ....[1]....
        /*0070*/ 	.word	0x00000d40


	//----- nvinfo : EIATTR_CRS_STACK_SIZE
	.align		4
.L_21:
        /*0074*/ 	.byte	0x04, 0x1e
        /*0076*/ 	.short	(.L_23 - .L_22)
.L_22:
        /*0078*/ 	.word	0x00000000


	//----- nvinfo : EIATTR_CBANK_PARAM_SIZE
	.align		4
.L_23:
        /*007c*/ 	.byte	0x03, 0x19
        /*007e*/ 	.short	0x0020


	//----- nvinfo : EIATTR_PARAM_CBANK
	.align		4
        /*0080*/ 	.byte	0x04, 0x0a
        /*0082*/ 	.short	(.L_25 - .L_24)
	.align		4
.L_24:
        /*0084*/ 	.word	index@(.nv.constant0._Z24calc_euclidean_distancesPfS_S_ii)
        /*0088*/ 	.short	0x0380
        /*008a*/ 	.short	0x0020


	//----- nvinfo : EIATTR_SW_WAR
	.align		4
.L_25:
        /*008c*/ 	.byte	0x04, 0x36
        /*008e*/ 	.short	(.L_27 - .L_26)
.L_26:
        /*0090*/ 	.word	0x00000008
.L_27:


//--------------------- .nv.callgraph             --------------------------
	.section	.nv.callgraph,"",@"SHT_CUDA_CALLGRAPH"
	.align	4
	.sectionentsize	8
	.align		4
        /*0000*/ 	.word	0x00000000
	.align		4
        /*0004*/ 	.word	0xffffffff
	.align		4
        /*0008*/ 	.word	0x00000000
	.align		4
        /*000c*/ 	.word	0xfffffffe
	.align		4
        /*0010*/ 	.word	0x00000000
	.align		4
        /*0014*/ 	.word	0xfffffffd
	.align		4
        /*0018*/ 	.word	0x00000000
	.align		4
        /*001c*/ 	.word	0xfffffffc


//--------------------- .text._Z24calc_euclidean_distancesPfS_S_ii --------------------------
	.section	.text._Z24calc_euclidean_distancesPfS_S_ii,"ax",@progbits
	.align	128
        .global         _Z24calc_euclidean_distancesPfS_S_ii
        .type           _Z24calc_euclidean_distancesPfS_S_ii,@function
        .size           _Z24calc_euclidean_distancesPfS_S_ii,(.L_x_11 - _Z24calc_euclidean_distancesPfS_S_ii)
        .other          _Z24calc_euclidean_distancesPfS_S_ii,@"STO_CUDA_ENTRY STV_DEFAULT"
_Z24calc_euclidean_distancesPfS_S_ii:
.text._Z24calc_euclidean_distancesPfS_S_ii:
[----:B------:R-:W-:Y:S01]  /*0000*/  LDC R1, c[0x0][0x37c] ;  /* 0x0000df00ff017b82 */ /* 0x000fe20000000800 */
[----:B------:R-:W0:Y:S07]  /*0010*/  S2R R3, SR_TID.X ;  /* 0x0000000000037919 */ /* 0x000e2e0000002100 */
[----:B------:R-:W0:Y:S01]  /*0020*/  S2UR UR4, SR_CTAID.X ;  /* 0x00000000000479c3 */ /* 0x000e220000002500 */
[----:B------:R-:W1:Y:S07]  /*0030*/  LDCU UR5, c[0x0][0x398] ;  /* 0x00007300ff0577ac */ /* 0x000e6e0008000800 */
[----:B------:R-:W0:Y:S02]  /*0040*/  LDC R6, c[0x0][0x360] ;  /* 0x0000d800ff067b82 */ /* 0x000e240000000800 */
[----:B0-----:R-:W-:-:S05]  /*0050*/  IMAD R6, R6, UR4, R3 ;  /* 0x0000000406067c24 */ /* 0x001fca000f8e0203 */
[----:B-1----:R-:W-:-:S13]  /*0060*/  ISETP.GE.AND P0, PT, R6, UR5, PT ;  /* 0x0000000506007c0c */ /* 0x002fda000bf06270 */
[----:B------:R-:W-:Y:S05]  /*0070*/  @P0 EXIT ;  /* 0x000000000000094d */ /* 0x000fea0003800000 */
[----:B------:R-:W0:Y:S01]  /*0080*/  LDCU UR8, c[0x0][0x39c] ;  /* 0x00007380ff0877ac */ /* 0x000e220008000800 */
[----:B------:R-:W-:Y:S01]  /*0090*/  HFMA2 R13, -RZ, RZ, 0, 0 ;  /* 0x00000000ff0d7431 */ /* 0x000fe200000001ff */
[----:B------:R-:W1:Y:S01]  /*00a0*/  LDCU.64 UR16, c[0x0][0x358] ;  /* 0x00006b00ff1077ac */ /* 0x000e620008000a00 */
[----:B0-----:R-:W-:-:S09]  /*00b0*/  UISETP.GE.AND UP0, UPT, UR8, 0x1, UPT ;  /* 0x000000010800788c */ /* 0x001fd2000bf06270 */
[----:B-1----:R-:W-:Y:S05]  /*00c0*/  BRA.U !UP0, `(.L_x_0) ;  /* 0x0000000908d87547 */ /* 0x002fea000b800000 */
[----:B------:R-:W-:Y:S02]  /*00d0*/  UISETP.GE.U32.AND UP1, UPT, UR8, 0x10, UPT ;  /* 0x000000100800788c */ /* 0x000fe4000bf26070 */
[----:B------:R-:W-:Y:S01]  /*00e0*/  IMAD R0, R6, UR8, RZ ;  /* 0x0000000806007c24 */ /* 0x000fe2000f8e02ff */
[----:B------:R-:W-:Y:S01]  /*00f0*/  ULOP3.LUT UR9, UR8, 0xf, URZ, 0xc0, !UPT ;  /* 0x0000000f08097892 */ /* 0x000fe2000f8ec0ff */
[----:B------:R-:W-:Y:S02]  /*0100*/  MOV R13, RZ ;  /* 0x000000ff000d7202 */ /* 0x000fe40000000f00 */
[----:B------:R-:W-:Y:S01]  /*0110*/  MOV R7, RZ ;  /* 0x000000ff00077202 */ /* 0x000fe20000000f00 */
[----:B------:R-:W-:Y:S02]  /*0120*/  UISETP.NE.AND UP0, UPT, UR9, URZ, UPT ;  /* 0x000000ff0900728c */ /* 0x000fe4000bf05270 */
[----:B------:R-:W-:Y:S09]  /*0130*/  BRA.U !UP1, `(.L_x_1) ;  /* 0x0000000509547547 */ /* 0x000ff2000b800000 */
[----:B------:R-:W0:Y:S01]  /*0140*/  LDCU.128 UR12, c[0x0][0x380] ;  /* 0x00007000ff0c77ac */ /* 0x000e220008000c00 */
[----:B------:R-:W-:Y:S02]  /*0150*/  MOV R13, RZ ;  /* 0x000000ff000d7202 */ /* 0x000fe40000000f00 */
[----:B------:R-:W-:Y:S01]  /*0160*/  MOV R8, R0 ;  /* 0x0000000000087202 */ /* 0x000fe20000000f00 */
[----:B------:R-:W-:-:S04]  /*0170*/  ULOP3.LUT UR10, UR8, 0x7ffffff0, URZ, 0xc0, !UPT ;  /* 0x7ffffff0080a7892 */ /* 0x000fc8000f8ec0ff */
[----:B------:R-:W-:Y:S02]  /*0180*/  UIADD3 UR11, UPT, UPT, -UR10, URZ, URZ ;  /* 0x000000ff0a0b7290 */ /* 0x000fe4000fffe1ff */
[----:B------:R-:W-:Y:S01]  /*0190*/  MOV R7, UR10 ;  /* 0x0000000a00077c02 */ /* 0x000fe20008000f00 */
[----:B0-----:R-:W-:Y:S02]  /*01a0*/  UIADD3 UR4, UP2, UPT, UR14, 0x20, URZ ;  /* 0x000000200e047890 */ /* 0x001fe4000ff5e0ff */
[----:B------:R-:W-:Y:S02]  /*01b0*/  UIADD3 UR6, UP1, UPT, UR12, 0x20, URZ ;  /* 0x000000200c067890 */ /* 0x000fe4000ff3e0ff */
[----:B------:R-:W-:Y:S02]  /*01c0*/  UIADD3.X UR5, UPT, UPT, URZ, UR15, URZ, UP2, !UPT ;  /* 0x0000000fff057290 */ /* 0x000fe400097fe4ff */
[----:B------:R-:W-:Y:S01]  /*01d0*/  MOV R2, UR4 ;  /* 0x0000000400027c02 */ /* 0x000fe20008000f00 */
[----:B------:R-:W-:-:S03]  /*01e0*/  UIADD3.X UR7, UPT, UPT, URZ, UR13, URZ, UP1, !UPT ;  /* 0x0000000dff077290 */ /* 0x000fc60008ffe4ff */
[----:B------:R-:W-:-:S09]  /*01f0*/  MOV R3, UR5 ;  /* 0x0000000500037c02 */ /* 0x000fd20008000f00 */
.L_x_2:
[----:B------:R-:W-:Y:S01]  /*0200*/  MOV R4, UR6 ;  /* 0x0000000600047c02 */ /* 0x000fe20008000f00 */
[----:B------:R-:W2:Y:S01]  /*0210*/  LDG.E R10, desc[UR16][R2.64+-0x20] ;  /* 0xffffe010020a7981 */ /* 0x000ea2000c1e1900 */
[----:B------:R-:W-:-:S03]  /*0220*/  MOV R5, UR7 ;  /* 0x0000000700057c02 */ /* 0x000fc60008000f00 */
[----:B------:R-:W3:Y:S01]  /*0230*/  LDG.E R25, desc[UR16][R2.64+-0x1c] ;  /* 0xffffe41002197981 */ /* 0x000ee2000c1e1900 */
[----:B------:R-:W-:-:S03]  /*0240*/  IMAD.WIDE R4, R8, 0x4, R4 ;  /* 0x0000000408047825 */ /* 0x000fc600078e0204 */
[----:B------:R-:W4:Y:S04]  /*0250*/  LDG.E R15, desc[UR16][R2.64+-0x18] ;  /* 0xffffe810020f7981 */ /* 0x000f28000c1e1900 */
[----:B------:R-:W2:Y:S04]  /*0260*/  LDG.E R9, desc[UR16][R4.64+-0x20] ;  /* 0xffffe01004097981 */ /* 0x000ea8000c1e1900 */
[----:B------:R-:W3:Y:S04]  /*0270*/  LDG.E R24, desc[UR16][R4.64+-0x1c] ;  /* 0xffffe41004187981 */ /* 0x000ee8000c1e1900 */
[----:B------:R-:W4:Y:S04]  /*0280*/  LDG.E R16, desc[UR16][R4.64+-0x18] ;  /* 0xffffe81004107981 */ /* 0x000f28000c1e1900 */
[----:B------:R-:W5:Y:S04]  /*0290*/  LDG.E R17, desc[UR16][R2.64+-0x14] ;  /* 0xffffec1002117981 */ /* 0x000f68000c1e1900 */
        /* <DEDUP_REMOVED lines=8> */
[----:B------:R-:W5:Y:S01]  /*0320*/  LDG.E R27, desc[UR16][R2.64+0x1c] ;  /* 0x00001c10021b7981 */ /* 0x000f62000c1e1900 */
[----:B--2---:R-:W-:-:S03]  /*0330*/  FADD R14, R9, -R10 ;  /* 0x8000000a090e7221 */ /* 0x004fc60000000000 */
[----:B------:R-:W2:Y:S01]  /*0340*/  LDG.E R9, desc[UR16][R2.64+-0x4] ;  /* 0xfffffc1002097981 */ /* 0x000ea2000c1e1900 */
[----:B------:R-:W-:Y:S01]  /*0350*/  FFMA R23, R14, R14, R13 ;  /* 0x0000000e0e177223 */ /* 0x000fe2000000000d */
[----:B---3--:R-:W-:Y:S02]  /*0360*/  FADD R24, R24, -R25 ;  /* 0x8000001918187221 */ /* 0x008fe40000000000 */
[----:B------:R-:W2:Y:S02]  /*0370*/  LDG.E R10, desc[UR16][R4.64+-0x4] ;  /* 0xfffffc10040a7981 */ /* 0x000ea4000c1e1900 */
[----:B------:R-:W-:Y:S01]  /*0380*/  FFMA R23, R24, R24, R23 ;  /* 0x0000001818177223 */ /* 0x000fe20000000017 */
[----:B----4-:R-:W-:Y:S01]  /*0390*/  FADD R24, R16, -R15 ;  /* 0x8000000f10187221 */ /* 0x010fe20000000000 */
[----:B------:R-:W3:Y:S04]  /*03a0*/  LDG.E R14, desc[UR16][R2.64] ;  /* 0x00000010020e7981 */ /* 0x000ee8000c1e1900 */
[----:B------:R-:W3:Y:S01]  /*03b0*/  LDG.E R13, desc[UR16][R4.64] ;  /* 0x00000010040d7981 */ /* 0x000ee2000c1e1900 */
[----:B------:R-:W-:Y:S01]  /*03c0*/  FFMA R23, R24, R24, R23 ;  /* 0x0000001818177223 */ /* 0x000fe20000000017 */
[----:B-----5:R-:W-:-:S02]  /*03d0*/  FADD R24, R18, -R17 ;  /* 0x8000001112187221 */ /* 0x020fc40000000000 */
[----:B------:R-:W4:Y:S04]  /*03e0*/  LDG.E R15, desc[UR16][R2.64+0x4] ;  /* 0x00000410020f7981 */ /* 0x000f28000c1e1900 */
[----:B------:R-:W4:Y:S01]  /*03f0*/  LDG.E R16, desc[UR16][R4.64+0x4] ;  /* 0x0000041004107981 */ /* 0x000f22000c1e1900 */
[----:B------:R-:W-:Y:S01]  /*0400*/  FFMA R23, R24, R24, R23 ;  /* 0x0000001818177223 */ /* 0x000fe20000000017 */
[----:B------:R-:W-:Y:S02]  /*0410*/  FADD R24, R20, -R19 ;  /* 0x8000001314187221 */ /* 0x000fe40000000000 */
[----:B------:R-:W5:Y:S04]  /*0420*/  LDG.E R17, desc[UR16][R2.64+0x8] ;  /* 0x0000081002117981 */ /* 0x000f68000c1e1900 */
[----:B------:R-:W5:Y:S01]  /*0430*/  LDG.E R18, desc[UR16][R4.64+0x8] ;  /* 0x0000081004127981 */ /* 0x000f62000c1e1900 */
[----:B------:R-:W-:Y:S01]  /*0440*/  FFMA R23, R24, R24, R23 ;  /* 0x0000001818177223 */ /* 0x000fe20000000017 */
[----:B------:R-:W-:-:S02]  /*0450*/  FADD R24, R22, -R21 ;  /* 0x8000001516187221 */ /* 0x000fc40000000000 */
[----:B------:R-:W5:Y:S04]  /*0460*/  LDG.E R19, desc[UR16][R2.64+0xc] ;  /* 0x00000c1002137981 */ /* 0x000f68000c1e1900 */
[----:B------:R-:W5:Y:S01]  /*0470*/  LDG.E R20, desc[UR16][R4.64+0xc] ;  /* 0x00000c1004147981 */ /* 0x000f62000c1e1900 */
[----:B------:R-:W-:-:S03]  /*0480*/  FFMA R23, R24, R24, R23 ;  /* 0x0000001818177223 */ /* 0x000fc60000000017 */
[----:B------:R-:W5:Y:S04]  /*0490*/  LDG.E R21, desc[UR16][R2.64+0x10] ;  /* 0x0000101002157981 */ /* 0x000f68000c1e1900 */
[----:B------:R-:W5:Y:S01]  /*04a0*/  LDG.E R22, desc[UR16][R4.64+0x10] ;  /* 0x0000101004167981 */ /* 0x000f62000c1e1900 */
[----:B------:R-:W-:-:S03]  /*04b0*/  FADD R28, R11, -R12 ;  /* 0x8000000c0b1c7221 */ /* 0x000fc60000000000 */
[----:B------:R-:W5:Y:S04]  /*04c0*/  LDG.E R24, desc[UR16][R2.64+0x14] ;  /* 0x0000141002187981 */ /* 0x000f68000c1e1900 */
[----:B------:R-:W5:Y:S04]  /*04d0*/  LDG.E R25, desc[UR16][R4.64+0x14] ;  /* 0x0000141004197981 */ /* 0x000f68000c1e1900 */
[----:B------:R0:W5:Y:S04]  /*04e0*/  LDG.E R11, desc[UR16][R2.64+0x18] ;  /* 0x00001810020b7981 */ /* 0x000168000c1e1900 */
[----:B------:R-:W5:Y:S01]  /*04f0*/  LDG.E R12, desc[UR16][R4.64+0x18] ;  /* 0x00001810040c7981 */ /* 0x000f62000c1e1900 */
[----:B------:R-:W-:Y:S01]  /*0500*/  FFMA R23, R28, R28, R23 ;  /* 0x0000001c1c177223 */ /* 0x000fe20000000017 */
[----:B------:R-:W-:-:S04]  /*0510*/  UIADD3 UR11, UPT, UPT, UR11, 0x10, URZ ;  /* 0x000000100b0b7890 */ /* 0x000fc8000fffe0ff */
[----:B------:R-:W-:Y:S01]  /*0520*/  UISETP.NE.AND UP1, UPT, UR11, URZ, UPT ;  /* 0x000000ff0b00728c */ /* 0x000fe2000bf25270 */
[----:B0-----:R-:W-:Y:S01]  /*0530*/  IADD3 R2, P0, PT, R2, 0x40, RZ ;  /* 0x0000004002027810 */ /* 0x001fe20007f1e0ff */
[----:B------:R-:W-:Y:S01]  /*0540*/  FADD R26, R26, -R27 ;  /* 0x8000001b1a1a7221 */ /* 0x000fe20000000000 */
[----:B------:R-:W-:Y:S02]  /*0550*/  IADD3 R8, PT, PT, R8, 0x10, RZ ;  /* 0x0000001008087810 */ /* 0x000fe40007ffe0ff */
[----:B------:R-:W-:Y:S01]  /*0560*/  IADD3.X R3, PT, PT, RZ, R3, RZ, P0, !PT ;  /* 0x00000003ff037210 */ /* 0x000fe200007fe4ff */
[----:B--2---:R-:W-:-:S04]  /*0570*/  FADD R10, R10, -R9 ;  /* 0x800000090a0a7221 */ /* 0x004fc80000000000 */
[----:B------:R-:W-:Y:S01]  /*0580*/  FFMA R23, R10, R10, R23 ;  /* 0x0000000a0a177223 */ /* 0x000fe20000000017 */
[----:B---3--:R-:W-:-:S04]  /*0590*/  FADD R14, R13, -R14 ;  /* 0x8000000e0d0e7221 */ /* 0x008fc80000000000 */
[----:B------:R-:W-:Y:S01]  /*05a0*/  FFMA R23, R14, R14, R23 ;  /* 0x0000000e0e177223 */ /* 0x000fe20000000017 */
[----:B----4-:R-:W-:-:S04]  /*05b0*/  FADD R16, R16, -R15 ;  /* 0x8000000f10107221 */ /* 0x010fc80000000000 */
[----:B------:R-:W-:Y:S01]  /*05c0*/  FFMA R23, R16, R16, R23 ;  /* 0x0000001010177223 */ /* 0x000fe20000000017 */
[----:B-----5:R-:W-:-:S04]  /*05d0*/  FADD R18, R18, -R17 ;  /* 0x8000001112127221 */ /* 0x020fc80000000000 */
[----:B------:R-:W-:Y:S01]  /*05e0*/  FFMA R23, R18, R18, R23 ;  /* 0x0000001212177223 */ /* 0x000fe20000000017 */
[----:B------:R-:W-:-:S04]  /*05f0*/  FADD R20, R20, -R19 ;  /* 0x8000001314147221 */ /* 0x000fc80000000000 */
[----:B------:R-:W-:Y:S01]  /*0600*/  FFMA R23, R20, R20, R23 ;  /* 0x0000001414177223 */ /* 0x000fe20000000017 */
[----:B------:R-:W-:-:S04]  /*0610*/  FADD R22, R22, -R21 ;  /* 0x8000001516167221 */ /* 0x000fc80000000000 */
[----:B------:R-:W-:Y:S01]  /*0620*/  FFMA R23, R22, R22, R23 ;  /* 0x0000001616177223 */ /* 0x000fe20000000017 */
[----:B------:R-:W-:-:S04]  /*0630*/  FADD R24, R25, -R24 ;  /* 0x8000001819187221 */ /* 0x000fc80000000000 */
[----:B------:R-:W-:Y:S01]  /*0640*/  FFMA R23, R24, R24, R23 ;  /* 0x0000001818177223 */ /* 0x000fe20000000017 */
[----:B------:R-:W-:-:S04]  /*0650*/  FADD R12, R12, -R11 ;  /* 0x8000000b0c0c7221 */ /* 0x000fc80000000000 */
[----:B------:R-:W-:-:S04]  /*0660*/  FFMA R23, R12, R12, R23 ;  /* 0x0000000c0c177223 */ /* 0x000fc80000000017 */
[----:B------:R-:W-:Y:S01]  /*0670*/  FFMA R13, R26, R26, R23 ;  /* 0x0000001a1a0d7223 */ /* 0x000fe20000000017 */
[----:B------:R-:W-:Y:S06]  /*0680*/  BRA.U UP1, `(.L_x_2) ;  /* 0xfffffff901dc7547 */ /* 0x000fec000b83ffff */
.L_x_1:
[----:B------:R-:W-:Y:S05]  /*0690*/  BRA.U !UP0, `(.L_x_0) ;  /* 0x0000000508647547 */ /* 0x000fea000b800000 */
[----:B------:R-:W-:Y:S02]  /*06a0*/  UISETP.GE.U32.AND UP0, UPT, UR9, 0x8, UPT ;  /* 0x000000080900788c */ /* 0x000fe4000bf06070 */
[----:B------:R-:W-:-:S04]  /*06b0*/  ULOP3.LUT UR5, UR8, 0x7, URZ, 0xc0, !UPT ;  /* 0x0000000708057892 */ /* 0x000fc8000f8ec0ff */
[----:B------:R-:W-:-:S03]  /*06c0*/  UISETP.NE.AND UP1, UPT, UR5, URZ, UPT ;  /* 0x000000ff0500728c */ /* 0x000fc6000bf25270 */
[----:B------:R-:W-:Y:S08]  /*06d0*/  BRA.U !UP0, `(.L_x_3) ;  /* 0x0000000108987547 */ /* 0x000ff0000b800000 */
[----:B------:R-:W0:Y:S01]  /*06e0*/  LDC.64 R4, c[0x0][0x380] ;  /* 0x0000e000ff047b82 */ /* 0x000e220000000a00 */
[----:B------:R-:W-:-:S07]  /*06f0*/  IADD3 R9, PT, PT, R0, R7, RZ ;  /* 0x0000000700097210 */ /* 0x000fce0007ffe0ff */
[----:B------:R-:W1:Y:S01]  /*0700*/  LDC.64 R2, c[0x0][0x388] ;  /* 0x0000e200ff027b82 */ /* 0x000e620000000a00 */
[----:B0-----:R-:W-:-:S05]  /*0710*/  IMAD.WIDE R4, R9, 0x4, R4 ;  /* 0x0000000409047825 */ /* 0x001fca00078e0204 */
[----:B------:R-:W2:Y:S01]  /*0720*/  LDG.E R18, desc[UR16][R4.64] ;  /* 0x0000001004127981 */ /* 0x000ea2000c1e1900 */
[----:B-1----:R-:W-:-:S03]  /*0730*/  IMAD.WIDE.U32 R2, R7, 0x4, R2 ;  /* 0x0000000407027825 */ /* 0x002fc600078e0002 */
[----:B------:R-:W3:Y:S04]  /*0740*/  LDG.E R20, desc[UR16][R4.64+0x4] ;  /* 0x0000041004147981 */ /* 0x000ee8000c1e1900 */
[----:B------:R-:W2:Y:S04]  /*0750*/  LDG.E R21, desc[UR16][R2.64] ;  /* 0x0000001002157981 */ /* 0x000ea8000c1e1900 */
[----:B------:R-:W3:Y:S04]  /*0760*/  LDG.E R23, desc[UR16][R2.64+0x4] ;  /* 0x0000041002177981 */ /* 0x000ee8000c1e1900 */
[----:B------:R-:W4:Y:S04]  /*0770*/  LDG.E R22, desc[UR16][R4.64+0x8] ;  /* 0x0000081004167981 */ /* 0x000f28000c1e1900 */
        /* <DEDUP_REMOVED lines=11> */
[----:B------:R-:W-:Y:S01]  /*0830*/  IADD3 R7, PT, PT, R7, 0x8, RZ ;  /* 0x0000000807077810 */ /* 0x000fe20007ffe0ff */
        /* <DEDUP_REMOVED lines=15> */
[----:B------:R-:W-:-:S07]  /*0930*/  FFMA R13, R16, R16, R13 ;  /* 0x00000010100d7223 */ /* 0x000fce000000000d */
.L_x_3:
        /* <DEDUP_REMOVED lines=26> */
[----:B------:R-:W-:-:S07]  /*0ae0*/  FFMA R13, R17, R17, R8 ;  /* 0x00000011110d7223 */ /* 0x000fce0000000008 */
.L_x_4:
[----:B------:R-:W-:Y:S05]  /*0af0*/  BRA.U !UP1, `(.L_x_0) ;  /* 0x00000001094c7547 */ /* 0x000fea000b800000 */
[----:B------:R-:W0:Y:S01]  /*0b00*/  LDC.64 R4, c[0x0][0x388] ;  /* 0x0000e200ff047b82 */ /* 0x000e220000000a00 */
[----:B------:R-:W-:-:S07]  /*0b10*/  UIADD3 UR4, UPT, UPT, -UR4, URZ, URZ ;  /* 0x000000ff04047290 */ /* 0x000fce000fffe1ff */
[----:B------:R-:W1:Y:S01]  /*0b20*/  LDC.64 R2, c[0x0][0x380] ;  /* 0x0000e000ff027b82 */ /* 0x000e620000000a00 */
[----:B0-----:R-:W-:Y:S01]  /*0b30*/  IMAD.WIDE.U32 R4, R7, 0x4, R4 ;  /* 0x0000000407047825 */ /* 0x001fe200078e0004 */
[----:B------:R-:W-:Y:S02]  /*0b40*/  IADD3 R7, PT, PT, R0, R7, RZ ;  /* 0x0000000700077210 */ /* 0x000fe40007ffe0ff */
[----:B------:R-:W-:Y:S02]  /*0b50*/  MOV R8, R4 ;  /* 0x0000000400087202 */ /* 0x000fe40000000f00 */
[----:B------:R-:W-:-:S07]  /*0b60*/  MOV R11, R5 ;  /* 0x00000005000b7202 */ /* 0x000fce0000000f00 */
.L_x_5:
[----:B-1----:R-:W-:Y:S01]  /*0b70*/  IMAD.WIDE R4, R7, 0x4, R2 ;  /* 0x0000000407047825 */ /* 0x002fe200078e0202 */
[----:B------:R-:W-:-:S05]  /*0b80*/  MOV R9, R11 ;  /* 0x0000000b00097202 */ /* 0x000fca0000000f00 */
[----:B------:R-:W2:Y:S04]  /*0b90*/  LDG.E R4, desc[UR16][R4.64] ;  /* 0x0000001004047981 */ /* 0x000ea8000c1e1900 */
[----:B------:R0:W2:Y:S01]  /*0ba0*/  LDG.E R9, desc[UR16][R8.64] ;  /* 0x0000001008097981 */ /* 0x0000a2000c1e1900 */
[----:B------:R-:W-:Y:S01]  /*0bb0*/  UIADD3 UR4, UPT, UPT, UR4, 0x1, URZ ;  /* 0x0000000104047890 */ /* 0x000fe2000fffe0ff */
[----:B------:R-:W-:-:S03]  /*0bc0*/  IADD3 R7, PT, PT, R7, 0x1, RZ ;  /* 0x0000000107077810 */ /* 0x000fc60007ffe0ff */
[----:B------:R-:W-:Y:S01]  /*0bd0*/  UISETP.NE.AND UP0, UPT, UR4, URZ, UPT ;  /* 0x000000ff0400728c */ /* 0x000fe2000bf05270 */
[----:B0-----:R-:W-:-:S04]  /*0be0*/  IADD3 R8, P0, PT, R8, 0x4, RZ ;  /* 0x0000000408087810 */ /* 0x001fc80007f1e0ff */
[----:B------:R-:W-:Y:S01]  /*0bf0*/  IADD3.X R11, PT, PT, RZ, R11, RZ, P0, !PT ;  /* 0x0000000bff0b7210 */ /* 0x000fe200007fe4ff */
[----:B--2---:R-:W-:-:S04]  /*0c00*/  FADD R0, R4, -R9 ;  /* 0x8000000904007221 */ /* 0x004fc80000000000 */
[----:B------:R-:W-:Y:S01]  /*0c10*/  FFMA R13, R0, R0, R13 ;  /* 0x00000000000d7223 */ /* 0x000fe2000000000d */
[----:B------:R-:W-:Y:S06]  /*0c20*/  BRA.U UP0, `(.L_x_5) ;  /* 0xfffffffd00d07547 */ /* 0x000fec000b83ffff */
.L_x_0:
[----:B------:R-:W-:Y:S01]  /*0c30*/  IADD3 R0, PT, PT, R13, -0xd000000, RZ ;  /* 0xf30000000d007810 */ /* 0x000fe20007ffe0ff */
[----:B------:R0:W1:Y:S01]  /*0c40*/  MUFU.RSQ R2, R13 ;  /* 0x0000000d00027308 */ /* 0x0000620000001400 */
[----:B------:R-:W-:Y:S02]  /*0c50*/  BSSY.RECONVERGENT B0, `(.L_x_6) ;  /* 0x000000b000007945 */ /* 0x000fe40003800200 */
[----:B------:R-:W-:-:S13]  /*0c60*/  ISETP.GT.U32.AND P0, PT, R0, 0x727fffff, PT ;  /* 0x727fffff0000780c */ /* 0x000fda0003f04070 */
[----:B0-----:R-:W-:Y:S05]  /*0c70*/  @!P0 BRA `(.L_x_7) ;  /* 0x0000000000108947 */ /* 0x001fea0003800000 */
[----:B------:R-:W-:Y:S02]  /*0c80*/  MOV R0, R13 ;  /* 0x0000000d00007202 */ /* 0x000fe40000000f00 */
[----:B------:R-:W-:-:S07]  /*0c90*/  MOV R8, 0xcb0 ;  /* 0x00000cb000087802 */ /* 0x000fce0000000f00 */
[----:B-1----:R-:W-:Y:S05]  /*0ca0*/  CALL.REL.NOINC `($__internal_0_$__cuda_sm20_sqrt_rn_f32_slowpath) ;  /* 0x0000000000287944 */ /* 0x002fea0003c00000 */
[----:B------:R-:W-:Y:S05]  /*0cb0*/  BRA `(.L_x_8) ;  /* 0x0000000000107947 */ /* 0x000fea0003800000 */
.L_x_7:
[C---:B-1----:R-:W-:Y:S01]  /*0cc0*/  FMUL.FTZ R0, R2.reuse, R13 ;  /* 0x0000000d02007220 */ /* 0x042fe20000410000 */
[----:B------:R-:W-:-:S03]  /*0cd0*/  FMUL.FTZ R2, R2, 0.5 ;  /* 0x3f00000002027820 */ /* 0x000fc60000410000 */
[----:B------:R-:W-:-:S04]  /*0ce0*/  FFMA R5, -R0, R0, R13 ;  /* 0x0000000000057223 */ /* 0x000fc8000000010d */
[----:B------:R-:W-:-:S07]  /*0cf0*/  FFMA R5, R5, R2, R0 ;  /* 0x0000000205057223 */ /* 0x000fce0000000000 */
.L_x_8:
[----:B------:R-:W-:Y:S05]  /*0d00*/  BSYNC.RECONVERGENT B0 ;  /* 0x0000000000007941 */ /* 0x000fea0003800200 */
.L_x_6:
[----:B------:R-:W0:Y:S02]  /*0d10*/  LDC.64 R2, c[0x0][0x390] ;  /* 0x0000e400ff027b82 */ /* 0x000e240000000a00 */
[----:B0-----:R-:W-:-:S05]  /*0d20*/  IMAD.WIDE R6, R6, 0x4, R2 ;  /* 0x0000000406067825 */ /* 0x001fca00078e0202 */
[----:B------:R-:W-:Y:S01]  /*0d30*/  STG.E desc[UR16][R6.64], R5 ;  /* 0x0000000506007986 */ /* 0x000fe2000c101910 */
[----:B------:R-:W-:Y:S05]  /*0d40*/  EXIT ;  /* 0x000000000000794d */ /* 0x000fea0003800000 */
        .weak           $__internal_0_$__cuda_sm20_sqrt_rn_f32_slowpath
        .type           $__internal_0_$__cuda_sm20_sqrt_rn_f32_slowpath,@function
        .size           $__internal_0_$__cuda_sm20_sqrt_rn_f32_slowpath,(.L_x_11 - $__internal_0_$__cuda_sm20_sqrt_rn_f32_slowpath)
$__internal_0_$__cuda_sm20_sqrt_rn_f32_slowpath:
[----:B------:R-:W-:-:S13]  /*0d50*/  LOP3.LUT P0, RZ, R0, 0x7fffffff, RZ, 0xc0, !PT ;  /* 0x7fffffff00ff7812 */ /* 0x000fda000780c0ff */
[----:B------:R-:W-:Y:S01]  /*0d60*/  @!P0 MOV R2, R0 ;  /* 0x0000000000028202 */ /* 0x000fe20000000f00 */
[----:B------:R-:W-:Y:S06]  /*0d70*/  @!P0 BRA `(.L_x_9) ;  /* 0x0000000000408947 */ /* 0x000fec0003800000 */
[----:B------:R-:W-:-:S13]  /*0d80*/  FSETP.GEU.FTZ.AND P0, PT, R0, RZ, PT ;  /* 0x000000ff0000720b */ /* 0x000fda0003f1e000 */
[----:B------:R-:W-:Y:S01]  /*0d90*/  @!P0 MOV R2, 0x7fffffff ;  /* 0x7fffffff00028802 */ /* 0x000fe20000000f00 */
[----:B------:R-:W-:Y:S06]  /*0da0*/  @!P0 BRA `(.L_x_9) ;  /* 0x0000000000348947 */ /* 0x000fec0003800000 */
[----:B------:R-:W-:-:S13]  /*0db0*/  FSETP.GTU.FTZ.AND P0, PT, |R0|, +INF , PT ;  /* 0x7f8000000000780b */ /* 0x000fda0003f1c200 */
[----:B------:R-:W-:Y:S01]  /*0dc0*/  @P0 FADD.FTZ R2, R0, 1 ;  /* 0x3f80000000020421 */ /* 0x000fe20000010000 */
[----:B------:R-:W-:Y:S06]  /*0dd0*/  @P0 BRA `(.L_x_9) ;  /* 0x0000000000280947 */ /* 0x000fec0003800000 */
[----:B------:R-:W-:-:S13]  /*0de0*/  FSETP.NEU.FTZ.AND P0, PT, |R0|, +INF , PT ;  /* 0x7f8000000000780b */ /* 0x000fda0003f1d200 */
[----:B------:R-:W-:-:S04]  /*0df0*/  @P0 FFMA R3, R0, 1.84467440737095516160e+19, RZ ;  /* 0x5f80000000030823 */ /* 0x000fc800000000ff */
[----:B------:R-:W0:Y:S02]  /*0e00*/  @P0 MUFU.RSQ R2, R3 ;  /* 0x0000000300020308 */ /* 0x000e240000001400 */
[----:B0-----:R-:W-:Y:S01]  /*0e10*/  @P0 FMUL.FTZ R4, R3, R2 ;  /* 0x0000000203040220 */ /* 0x001fe20000410000 */
[----:B------:R-:W-:Y:S01]  /*0e20*/  @P0 FMUL.FTZ R7, R2, 0.5 ;  /* 0x3f00000002070820 */ /* 0x000fe20000410000 */
[----:B------:R-:W-:Y:S02]  /*0e30*/  @!P0 MOV R2, R0 ;  /* 0x0000000000028202 */ /* 0x000fe40000000f00 */
[----:B------:R-:W-:-:S04]  /*0e40*/  @P0 FADD.FTZ R5, -R4, -RZ ;  /* 0x800000ff04050221 */ /* 0x000fc80000010100 */
[----:B------:R-:W-:-:S04]  /*0e50*/  @P0 FFMA R5, R4, R5, R3 ;  /* 0x0000000504050223 */ /* 0x000fc80000000003 */
[----:B------:R-:W-:-:S04]  /*0e60*/  @P0 FFMA R5, R5, R7, R4 ;  /* 0x0000000705050223 */ /* 0x000fc80000000004 */
[----:B------:R-:W-:-:S07]  /*0e70*/  @P0 FMUL.FTZ R2, R5, 2.3283064365386962891e-10 ;  /* 0x2f80000005020820 */ /* 0x000fce0000410000 */
.L_x_9:
[----:B------:R-:W-:Y:S01]  /*0e80*/  HFMA2 R3, -RZ, RZ, 0, 0 ;  /* 0x00000000ff037431 */ /* 0x000fe200000001ff */
[----:B------:R-:W-:Y:S02]  /*0e90*/  MOV R5, R2 ;  /* 0x0000000200057202 */ /* 0x000fe40000000f00 */
[----:B------:R-:W-:-:S04]  /*0ea0*/  MOV R2, R8 ;  /* 0x0000000800027202 */ /* 0x000fc80000000f00 */
[----:B------:R-:W-:Y:S05]  /*0eb0*/  RET.REL.NODEC R2 `(_Z24calc_euclidean_distancesPfS_S_ii) ;  /* 0xfffffff002507950 */ /* 0x000fea0003c3ffff */
.L_x_10:
[----:B------:R-:W-:-:S00]  /*0ec0*/  BRA `(.L_x_10) ;  /* 0xfffffffc00fc7947 */ /* 0x000fc0000383ffff */
[----:B------:R-:W-:-:S00]  /*0ed0*/  NOP ;  /* 0x0000000000007918 */ /* 0x000fc00000000000 */
        /* <DEDUP_REMOVED lines=10> */
.L_x_11:


//--------------------- .nv.shared.reserved.0     --------------------------
	.section	.nv.shared.reserved.0,"aw",@nobits
	.weak		__nv_reservedSMEM_offset_0_alias
	.size		__nv_reservedSMEM_offset_0_alias, 0, 64
	.other		__nv_reservedSMEM_offset_0_alias,@"STO_CUDA_RESERVED_SHARED STV_DEFAULT"
__nv_reservedSMEM_offset_0_alias:
	.zero		0
	.zero		64


//--------------------- .nv.constant0._Z24calc_euclidean_distancesPfS_S_ii --------------------------
	.section	.nv.constant0._Z24calc_euclidean_distancesPfS_S_ii,"a",@progbits
	.sectionflags	@""
	.align	4
.nv.constant0._Z24calc_euclidean_distancesPfS_S_ii:
	.zero		928


//--------------------- SYMBOLS --------------------------

	.type		.nv.reservedSmem.offset0,@object
	.size		.nv.reservedSmem.offset0,0x4
